//
// Generated by NVIDIA NVVM Compiler
//
// Compiler Build ID: CL-36424714
// Cuda compilation tools, release 13.0, V13.0.88
// Based on NVVM 20.0.0
//

.version 9.0
.target sm_100
.address_size 64

	// .globl	_Z10vector_addPfS_S_i

.visible .entry _Z10vector_addPfS_S_i(
	.param .u64 .ptr .align 1 _Z10vector_addPfS_S_i_param_0,
	.param .u64 .ptr .align 1 _Z10vector_addPfS_S_i_param_1,
	.param .u64 .ptr .align 1 _Z10vector_addPfS_S_i_param_2,
	.param .u32 _Z10vector_addPfS_S_i_param_3
)
{
	.reg .pred 	%p<6>;
	.reg .b32 	%r<42>;
	.reg .b32 	%f<16>;
	.reg .b64 	%rd<31>;

	ld.param.u64 	%rd8, [_Z10vector_addPfS_S_i_param_0];
	ld.param.u64 	%rd9, [_Z10vector_addPfS_S_i_param_1];
	ld.param.u64 	%rd10, [_Z10vector_addPfS_S_i_param_2];
	ld.param.u32 	%r26, [_Z10vector_addPfS_S_i_param_3];
	cvta.to.global.u64 	%rd1, %rd8;
	cvta.to.global.u64 	%rd2, %rd10;
	cvta.to.global.u64 	%rd3, %rd9;
	mov.u32 	%r1, %tid.x;
	mov.u32 	%r2, %ntid.x;
	setp.lt.s32 	%p1, %r26, 1;
	@%p1 bra 	$L__BB0_7;
	add.s32 	%r28, %r26, -1;
	div.u32 	%r29, %r28, %r2;
	add.s32 	%r3, %r29, 1;
	and.b32  	%r4, %r3, 3;
	setp.lt.u32 	%p2, %r29, 3;
	mov.b32 	%r40, 0;
	@%p2 bra 	$L__BB0_4;
	shl.b32 	%r5, %r2, 2;
	add.s32 	%r38, %r1, %r2;
	shl.b32 	%r31, %r2, 1;
	add.s32 	%r37, %r1, %r31;
	mad.lo.s32 	%r36, %r2, 3, %r1;
	and.b32  	%r32, %r3, -4;
	neg.s32 	%r34, %r32;
	mov.b32 	%r40, 0;
	mov.u32 	%r35, %r1;
$L__BB0_3:
	mul.wide.u32 	%rd11, %r35, 4;
	add.s64 	%rd12, %rd3, %rd11;
	ld.global.f32 	%f1, [%rd12];
	add.s64 	%rd13, %rd2, %rd11;
	ld.global.f32 	%f2, [%rd13];
	add.f32 	%f3, %f1, %f2;
	add.s64 	%rd14, %rd1, %rd11;
	st.global.f32 	[%rd14], %f3;
	mul.wide.u32 	%rd15, %r38, 4;
	add.s64 	%rd16, %rd3, %rd15;
	ld.global.f32 	%f4, [%rd16];
	add.s64 	%rd17, %rd2, %rd15;
	ld.global.f32 	%f5, [%rd17];
	add.f32 	%f6, %f4, %f5;
	add.s64 	%rd18, %rd1, %rd15;
	st.global.f32 	[%rd18], %f6;
	mul.wide.u32 	%rd19, %r37, 4;
	add.s64 	%rd20, %rd3, %rd19;
	ld.global.f32 	%f7, [%rd20];
	add.s64 	%rd21, %rd2, %rd19;
	ld.global.f32 	%f8, [%rd21];
	add.f32 	%f9, %f7, %f8;
	add.s64 	%rd22, %rd1, %rd19;
	st.global.f32 	[%rd22], %f9;
	mul.wide.u32 	%rd23, %r36, 4;
	add.s64 	%rd24, %rd3, %rd23;
	ld.global.f32 	%f10, [%rd24];
	add.s64 	%rd25, %rd2, %rd23;
	ld.global.f32 	%f11, [%rd25];
	add.f32 	%f12, %f10, %f11;
	add.s64 	%rd26, %rd1, %rd23;
	st.global.f32 	[%rd26], %f12;
	add.s32 	%r40, %r40, %r5;
	add.s32 	%r38, %r38, %r5;
	add.s32 	%r37, %r37, %r5;
	add.s32 	%r36, %r36, %r5;
	add.s32 	%r35, %r35, %r5;
	add.s32 	%r34, %r34, 4;
	setp.ne.s32 	%p3, %r34, 0;
	@%p3 bra 	$L__BB0_3;
$L__BB0_4:
	setp.eq.s32 	%p4, %r4, 0;
	@%p4 bra 	$L__BB0_7;
	add.s32 	%r33, %r1, %r40;
	mul.wide.u32 	%rd30, %r33, 4;
	mul.wide.u32 	%rd5, %r2, 4;
	neg.s32 	%r41, %r4;
$L__BB0_6:
	.pragma "nounroll";
	add.s64 	%rd27, %rd3, %rd30;
	ld.global.f32 	%f13, [%rd27];
	add.s64 	%rd28, %rd2, %rd30;
	ld.global.f32 	%f14, [%rd28];
	add.f32 	%f15, %f13, %f14;
	add.s64 	%rd29, %rd1, %rd30;
	st.global.f32 	[%rd29], %f15;
	add.s64 	%rd30, %rd30, %rd5;
	add.s32 	%r41, %r41, 1;
	setp.ne.s32 	%p5, %r41, 0;
	@%p5 bra 	$L__BB0_6;
$L__BB0_7:
	ret;

}


// ===== COMPILED SASS (sm_100) =====

	.target	sm_100

	.elftype	@"ET_EXEC"


//--------------------- .note.nv.tkinfo           --------------------------
	.section	.note.nv.tkinfo,"",@"SHT_NOTE"
	.sectionflags	@"SHF_NOTE_NV_TKINFO"
	.tkinfo
        /*0018*/ 	.word	0x00000002
        /*0030*/ 	.string	""
        /*0030*/ 	.string	"ptxas"
        /*0030*/ 	.string	"Cuda compilation tools, release 13.0, V13.0.88"
        /*0030*/ 	.string	"Build cuda_13.0.r13.0/compiler.36424714_0"
        /*0030*/ 	.string	"-arch sm_100 -m 64 "



//--------------------- .note.nv.cuinfo           --------------------------
	.section	.note.nv.cuinfo,"",@"SHT_NOTE"
	.sectionflags	@"SHF_NOTE_NV_CUINFO"
        /*0018*/ 	.short	0x0002
        /*001a*/ 	.short	0x0064
        /*001c*/ 	.short	0x0082
	.zero		2


//--------------------- .nv.info                  --------------------------
	.section	.nv.info,"",@"SHT_CUDA_INFO"
	.align	4


	//----- nvinfo : EIATTR_REGCOUNT
	.align		4
        /*0000*/ 	.byte	0x04, 0x2f
        /*0002*/ 	.short	(.L_1 - .L_0)
	.align		4
.L_0:
        /*0004*/ 	.word	index@(_Z10vector_addPfS_S_i)
        /*0008*/ 	.word	0x00000020


	//----- nvinfo : EIATTR_FRAME_SIZE
	.align		4
.L_1:
        /*000c*/ 	.byte	0x04, 0x11
        /*000e*/ 	.short	(.L_3 - .L_2)
	.align		4
.L_2:
        /*0010*/ 	.word	index@(_Z10vector_addPfS_S_i)
        /*0014*/ 	.word	0x00000000


	//----- nvinfo : EIATTR_MIN_STACK_SIZE
	.align		4
.L_3:
        /*0018*/ 	.byte	0x04, 0x12
        /*001a*/ 	.short	(.L_5 - .L_4)
	.align		4
.L_4:
        /*001c*/ 	.word	index@(_Z10vector_addPfS_S_i)
        /*0020*/ 	.word	0x00000000
.L_5:


//--------------------- .nv.compat                --------------------------
	.section	.nv.compat,"",@"SHT_CUDA_COMPAT_INFO"
	.align	4
        /*0000*/ 	.byte	0x02, 0x09, 0x00, 0x00, 0x02, 0x02, 0x01, 0x00, 0x02, 0x05, 0x05, 0x00, 0x03, 0x07, 0x01, 0x01
        /*0010*/ 	.byte	0x02, 0x03, 0x00, 0x00, 0x02, 0x06, 0x01, 0x00, 0x04, 0x0b, 0x08, 0x00, 0x09, 0x00, 0x00, 0x00
        /*0020*/ 	.byte	0x00, 0x00, 0x00, 0x00


//--------------------- .nv.info._Z10vector_addPfS_S_i --------------------------
	.section	.nv.info._Z10vector_addPfS_S_i,"",@"SHT_CUDA_INFO"
	.sectionflags	@""
	.align	4


	//----- nvinfo : EIATTR_CUDA_API_VERSION
	.align		4
        /*0000*/ 	.byte	0x04, 0x37
        /*0002*/ 	.short	(.L_7 - .L_6)
.L_6:
        /*0004*/ 	.word	0x00000082


	//----- nvinfo : EIATTR_KPARAM_INFO
	.align		4
.L_7:
        /*0008*/ 	.byte	0x04, 0x17
        /*000a*/ 	.short	(.L_9 - .L_8)
.L_8:
        /*000c*/ 	.word	0x00000000
        /*0010*/ 	.short	0x0003
        /*0012*/ 	.short	0x0018
        /*0014*/ 	.byte	0x00, 0xf0, 0x11, 0x00


	//----- nvinfo : EIATTR_KPARAM_INFO
	.align		4
.L_9:
        /*0018*/ 	.byte	0x04, 0x17
        /*001a*/ 	.short	(.L_11 - .L_10)
.L_10:
        /*001c*/ 	.word	0x00000000
        /*0020*/ 	.short	0x0002
        /*0022*/ 	.short	0x0010
        /*0024*/ 	.byte	0x00, 0xf5, 0x21, 0x00


	//----- nvinfo : EIATTR_KPARAM_INFO
	.align		4
.L_11:
        /*0028*/ 	.byte	0x04, 0x17
        /*002a*/ 	.short	(.L_13 - .L_12)
.L_12:
        /*002c*/ 	.word	0x00000000
        /*0030*/ 	.short	0x0001
        /*0032*/ 	.short	0x0008
        /*0034*/ 	.byte	0x00, 0xf5, 0x21, 0x00


	//----- nvinfo : EIATTR_KPARAM_INFO
	.align		4
.L_13:
        /*0038*/ 	.byte	0x04, 0x17
        /*003a*/ 	.short	(.L_15 - .L_14)
.L_14:
        /*003c*/ 	.word	0x00000000
        /*0040*/ 	.short	0x0000
        /*0042*/ 	.short	0x0000
        /*0044*/ 	.byte	0x00, 0xf5, 0x21, 0x00


	//----- nvinfo : EIATTR_SPARSE_MMA_MASK
	.align		4
.L_15:
        /*0048*/ 	.byte	0x03, 0x50
        /*004a*/ 	.short	0x0000


	//----- nvinfo : EIATTR_MAXREG_COUNT
	.align		4
        /*004c*/ 	.byte	0x03, 0x1b
        /*004e*/ 	.short	0x00ff


	//----- nvinfo : EIATTR_MERCURY_ISA_VERSION
	.align		4
        /*0050*/ 	.byte	0x03, 0x5f
        /*0052*/ 	.short	0x0101


	//----- nvinfo : EIATTR_VRC_CTA_INIT_COUNT
	.align		4
        /*0054*/ 	.byte	0x02, 0x4a
	.zero		1
	.zero		1


	//----- nvinfo : EIATTR_EXIT_INSTR_OFFSETS
	.align		4
        /*0058*/ 	.byte	0x04, 0x1c
        /*005a*/ 	.short	(.L_17 - .L_16)


	//   ....[0]....
.L_16:
        /*005c*/ 	.word	0x00000040


	//   ....[1]....
        /*0060*/ 	.word	0x000012b0


	//   ....[2]....
        /*0064*/ 	.word	0x000013f0


	//----- nvinfo : EIATTR_CBANK_PARAM_SIZE
	.align		4
.L_17:
        /*0068*/ 	.byte	0x03, 0x19
        /*006a*/ 	.short	0x001c


	//----- nvinfo : EIATTR_PARAM_CBANK
	.align		4
        /*006c*/ 	.byte	0x04, 0x0a
        /*006e*/ 	.short	(.L_19 - .L_18)
	.align		4
.L_18:
        /*0070*/ 	.word	index@(.nv.constant0._Z10vector_addPfS_S_i)
        /*0074*/ 	.short	0x0380
        /*0076*/ 	.short	0x001c


	//----- nvinfo : EIATTR_SW_WAR
	.align		4
.L_19:
        /*0078*/ 	.byte	0x04, 0x36
        /*007a*/ 	.short	(.L_21 - .L_20)
.L_20:
        /*007c*/ 	.word	0x00000008
.L_21:


//--------------------- .nv.callgraph             --------------------------
	.section	.nv.callgraph,"",@"SHT_CUDA_CALLGRAPH"
	.align	4
	.sectionentsize	8
	.align		4
        /*0000*/ 	.word	0x00000000
	.align		4
        /*0004*/ 	.word	0xffffffff
	.align		4
        /*0008*/ 	.word	0x00000000
	.align		4
        /*000c*/ 	.word	0xfffffffe
	.align		4
        /*0010*/ 	.word	0x00000000
	.align		4
        /*0014*/ 	.word	0xfffffffd
	.align		4
        /*0018*/ 	.word	0x00000000
	.align		4
        /*001c*/ 	.word	0xfffffffc


//--------------------- .text._Z10vector_addPfS_S_i --------------------------
	.section	.text._Z10vector_addPfS_S_i,"ax",@progbits
	.align	128
        .global         _Z10vector_addPfS_S_i
        .type           _Z10vector_addPfS_S_i,@function
        .size           _Z10vector_addPfS_S_i,(.L_x_7 - _Z10vector_addPfS_S_i)
        .other          _Z10vector_addPfS_S_i,@"STO_CUDA_ENTRY STV_DEFAULT"
_Z10vector_addPfS_S_i:
.text._Z10vector_addPfS_S_i:
[----:B------:R-:W-:Y:S08]  /*0000*/  LDC R1, c[0x0][0x37c] ;  /* 0x0000df00ff017b82 */ /* 0x000ff00000000800 */
[----:B------:R-:W0:Y:S08]  /*0010*/  LDC R5, c[0x0][0x398] ;  /* 0x0000e600ff057b82 */ /* 0x000e300000000800 */
[----:B------:R-:W1:Y:S01]  /*0020*/  LDC R0, c[0x0][0x360] ;  /* 0x0000d800ff007b82 */ /* 0x000e620000000800 */
[----:B0-----:R-:W-:-:S13]  /*0030*/  ISETP.GE.AND P0, PT, R5, 0x1, PT ;  /* 0x000000010500780c */ /* 0x001fda0003f06270 */
[----:B-1----:R-:W-:Y:S05]  /*0040*/  @!P0 EXIT ;  /* 0x000000000000894d */ /* 0x002fea0003800000 */
[----:B------:R-:W0:Y:S01]  /*0050*/  I2F.U32.RP R4, R0 ;  /* 0x0000000000047306 */ /* 0x000e220000209000 */
[----:B------:R-:W-:Y:S01]  /*0060*/  ISETP.NE.U32.AND P2, PT, R0, RZ, PT ;  /* 0x000000ff0000720c */ /* 0x000fe20003f45070 */
[----:B------:R-:W1:Y:S01]  /*0070*/  LDCU.64 UR4, c[0x0][0x358] ;  /* 0x00006b00ff0477ac */ /* 0x000e620008000a00 */
[----:B------:R-:W-:-:S05]  /*0080*/  MOV R28, RZ ;  /* 0x000000ff001c7202 */ /* 0x000fca0000000f00 */
[----:B0-----:R-:W0:Y:S02]  /*0090*/  MUFU.RCP R4, R4 ;  /* 0x0000000400047308 */ /* 0x001e240000001000 */
[----:B0-----:R-:W-:-:S06]  /*00a0*/  IADD3 R2, PT, PT, R4, 0xffffffe, RZ ;  /* 0x0ffffffe04027810 */ /* 0x001fcc0007ffe0ff */
[----:B------:R0:W2:Y:S02]  /*00b0*/  F2I.FTZ.U32.TRUNC.NTZ R3, R2 ;  /* 0x0000000200037305 */ /* 0x0000a4000021f000 */
[----:B0-----:R-:W-:Y:S01]  /*00c0*/  HFMA2 R2, -RZ, RZ, 0, 0 ;  /* 0x00000000ff027431 */ /* 0x001fe200000001ff */
[----:B--2---:R-:W-:-:S05]  /*00d0*/  IADD3 R7, PT, PT, RZ, -R3, RZ ;  /* 0x80000003ff077210 */ /* 0x004fca0007ffe0ff */
[----:B------:R-:W-:-:S04]  /*00e0*/  IMAD R7, R7, R0, RZ ;  /* 0x0000000007077224 */ /* 0x000fc800078e02ff */
[----:B------:R-:W-:Y:S01]  /*00f0*/  IMAD.HI.U32 R6, R3, R7, R2 ;  /* 0x0000000703067227 */ /* 0x000fe200078e0002 */
[----:B------:R-:W-:-:S05]  /*0100*/  IADD3 R3, PT, PT, R5, -0x1, RZ ;  /* 0xffffffff05037810 */ /* 0x000fca0007ffe0ff */
[----:B------:R-:W-:-:S05]  /*0110*/  IMAD.HI.U32 R6, R6, R3, RZ ;  /* 0x0000000306067227 */ /* 0x000fca00078e00ff */
[----:B------:R-:W-:-:S05]  /*0120*/  IADD3 R5, PT, PT, -R6, RZ, RZ ;  /* 0x000000ff06057210 */ /* 0x000fca0007ffe1ff */
[----:B------:R-:W-:-:S05]  /*0130*/  IMAD R3, R0, R5, R3 ;  /* 0x0000000500037224 */ /* 0x000fca00078e0203 */
[----:B------:R-:W-:-:S13]  /*0140*/  ISETP.GE.U32.AND P0, PT, R3, R0, PT ;  /* 0x000000000300720c */ /* 0x000fda0003f06070 */
[-C--:B------:R-:W-:Y:S02]  /*0150*/  @P0 IADD3 R3, PT, PT, R3, -R0.reuse, RZ ;  /* 0x8000000003030210 */ /* 0x080fe40007ffe0ff */
[----:B------:R-:W-:Y:S02]  /*0160*/  @P0 IADD3 R6, PT, PT, R6, 0x1, RZ ;  /* 0x0000000106060810 */ /* 0x000fe40007ffe0ff */
[----:B------:R-:W-:Y:S02]  /*0170*/  ISETP.GE.U32.AND P1, PT, R3, R0, PT ;  /* 0x000000000300720c */ /* 0x000fe40003f26070 */
[----:B------:R-:W0:Y:S11]  /*0180*/  S2R R3, SR_TID.X ;  /* 0x0000000000037919 */ /* 0x000e360000002100 */
[----:B------:R-:W-:-:S02]  /*0190*/  @P1 IADD3 R6, PT, PT, R6, 0x1, RZ ;  /* 0x0000000106061810 */ /* 0x000fc40007ffe0ff */
[----:B------:R-:W-:-:S04]  /*01a0*/  @!P2 LOP3.LUT R6, RZ, R0, RZ, 0x33, !PT ;  /* 0x00000000ff06a212 */ /* 0x000fc800078e33ff */
[C---:B------:R-:W-:Y:S02]  /*01b0*/  ISETP.GE.U32.AND P0, PT, R6.reuse, 0x3, PT ;  /* 0x000000030600780c */ /* 0x040fe40003f06070 */
[----:B------:R-:W-:-:S04]  /*01c0*/  IADD3 R6, PT, PT, R6, 0x1, RZ ;  /* 0x0000000106067810 */ /* 0x000fc80007ffe0ff */
[----:B------:R-:W-:-:S07]  /*01d0*/  LOP3.LUT R2, R6, 0x3, RZ, 0xc0, !PT ;  /* 0x0000000306027812 */ /* 0x000fce00078ec0ff */
[----:B-1----:R-:W-:Y:S05]  /*01e0*/  @!P0 BRA `(.L_x_0) ;  /* 0x00000010002c8947 */ /* 0x002fea0003800000 */
[----:B------:R-:W-:Y:S01]  /*01f0*/  LOP3.LUT R4, R6, 0xfffffffc, RZ, 0xc0, !PT ;  /* 0xfffffffc06047812 */ /* 0x000fe200078ec0ff */
[----:B------:R-:W1:Y:S01]  /*0200*/  LDC.64 R8, c[0x0][0x390] ;  /* 0x0000e400ff087b82 */ /* 0x000e620000000a00 */
[CC--:B0-----:R-:W-:Y:S01]  /*0210*/  IADD3 R5, PT, PT, R0.reuse, R3.reuse, RZ ;  /* 0x0000000300057210 */ /* 0x0c1fe20007ffe0ff */
[----:B------:R-:W-:Y:S01]  /*0220*/  IMAD R29, R0, 0x3, R3 ;  /* 0x00000003001d7824 */ /* 0x000fe200078e0203 */
[----:B------:R-:W-:Y:S02]  /*0230*/  IADD3 R4, PT, PT, -R4, RZ, RZ ;  /* 0x000000ff04047210 */ /* 0x000fe40007ffe1ff */
[----:B------:R-:W-:Y:S02]  /*0240*/  LEA R7, R0, R3, 0x1 ;  /* 0x0000000300077211 */ /* 0x000fe400078e08ff */
[----:B------:R-:W-:Y:S01]  /*0250*/  ISETP.GE.AND P0, PT, R4, RZ, PT ;  /* 0x000000ff0400720c */ /* 0x000fe20003f06270 */
[----:B------:R-:W0:Y:S01]  /*0260*/  LDC.64 R10, c[0x0][0x380] ;  /* 0x0000e000ff0a7b82 */ /* 0x000e220000000a00 */
[----:B------:R-:W-:-:S02]  /*0270*/  MOV R28, RZ ;  /* 0x000000ff001c7202 */ /* 0x000fc40000000f00 */
[----:B------:R-:W-:-:S05]  /*0280*/  MOV R6, R3 ;  /* 0x0000000300067202 */ /* 0x000fca0000000f00 */
[----:B------:R-:W2:Y:S04]  /*0290*/  LDC.64 R12, c[0x0][0x388] ;  /* 0x0000e200ff0c7b82 */ /* 0x000ea80000000a00 */
[----:B------:R-:W-:Y:S05]  /*02a0*/  @P0 BRA `(.L_x_1) ;  /* 0x0000000c006c0947 */ /* 0x000fea0003800000 */
[----:B------:R-:W-:Y:S02]  /*02b0*/  IADD3 R14, PT, PT, -R4, RZ, RZ ;  /* 0x000000ff040e7210 */ /* 0x000fe40007ffe1ff */
[----:B------:R-:W-:Y:S02]  /*02c0*/  PLOP3.LUT P0, PT, PT, PT, PT, 0x80, 0x8 ;  /* 0x000000000008781c */ /* 0x000fe40003f0f070 */
[----:B------:R-:W-:-:S13]  /*02d0*/  ISETP.GT.AND P1, PT, R14, 0xc, PT ;  /* 0x0000000c0e00780c */ /* 0x000fda0003f24270 */
[----:B------:R-:W-:Y:S05]  /*02e0*/  @!P1 BRA `(.L_x_2) ;  /* 0x00000008002c9947 */ /* 0x000fea0003800000 */
[----:B------:R-:W-:-:S13]  /*02f0*/  PLOP3.LUT P0, PT, PT, PT, PT, 0x8, 0x80 ;  /* 0x000000000080781c */ /* 0x000fda0003f0e170 */
.L_x_3:
[----:B---3--:R-:W3:Y:S08]  /*0300*/  LDC.64 R18, c[0x0][0x388] ;  /* 0x0000e200ff127b82 */ /* 0x008ef00000000a00 */
[----:B------:R-:W4:Y:S08]  /*0310*/  LDC.64 R14, c[0x0][0x390] ;  /* 0x0000e400ff0e7b82 */ /* 0x000f300000000a00 */
[----:B------:R-:W5:Y:S01]  /*0320*/  LDC.64 R16, c[0x0][0x380] ;  /* 0x0000e000ff107b82 */ /* 0x000f620000000a00 */
[----:B---3--:R-:W-:-:S06]  /*0330*/  IMAD.WIDE.U32 R24, R6, 0x4, R18 ;  /* 0x0000000406187825 */ /* 0x008fcc00078e0012 */
[----:B------:R-:W3:Y:S01]  /*0340*/  LDG.E R24, desc[UR4][R24.64] ;  /* 0x0000000418187981 */ /* 0x000ee2000c1e1900 */
[----:B----4-:R-:W-:-:S06]  /*0350*/  IMAD.WIDE.U32 R26, R6, 0x4, R14 ;  /* 0x00000004061a7825 */ /* 0x010fcc00078e000e */
[----:B------:R-:W3:Y:S01]  /*0360*/  LDG.E R27, desc[UR4][R26.64] ;  /* 0x000000041a1b7981 */ /* 0x000ee2000c1e1900 */
[----:B-----5:R-:W-:-:S04]  /*0370*/  IMAD.WIDE.U32 R20, R6, 0x4, R16 ;  /* 0x0000000406147825 */ /* 0x020fc800078e0010 */
[----:B---3--:R-:W-:-:S05]  /*0380*/  FADD R23, R24, R27 ;  /* 0x0000001b18177221 */ /* 0x008fca0000000000 */
[----:B------:R3:W-:Y:S02]  /*0390*/  STG.E desc[UR4][R20.64], R23 ;  /* 0x0000001714007986 */ /* 0x0007e4000c101904 */
[----:B---3--:R-:W-:-:S04]  /*03a0*/  IMAD.WIDE.U32 R22, R5, 0x4, R18 ;  /* 0x0000000405167825 */ /* 0x008fc800078e0012 */
[C---:B------:R-:W-:Y:S02]  /*03b0*/  IMAD.WIDE.U32 R20, R5.reuse, 0x4, R14 ;  /* 0x0000000405147825 */ /* 0x040fe400078e000e */
[----:B------:R-:W3:Y:S04]  /*03c0*/  LDG.E R22, desc[UR4][R22.64] ;  /* 0x0000000416167981 */ /* 0x000ee8000c1e1900 */
[----:B------:R-:W3:Y:S02]  /*03d0*/  LDG.E R25, desc[UR4][R20.64] ;  /* 0x0000000414197981 */ /* 0x000ee4000c1e1900 */
[----:B---3--:R-:W-:Y:S01]  /*03e0*/  FADD R27, R22, R25 ;  /* 0x00000019161b7221 */ /* 0x008fe20000000000 */
[----:B------:R-:W-:-:S05]  /*03f0*/  IMAD.WIDE.U32 R24, R5, 0x4, R16 ;  /* 0x0000000405187825 */ /* 0x000fca00078e0010 */
[----:B------:R3:W-:Y:S02]  /*0400*/  STG.E desc[UR4][R24.64], R27 ;  /* 0x0000001b18007986 */ /* 0x0007e4000c101904 */
[----:B---3--:R-:W-:-:S04]  /*0410*/  IMAD.WIDE.U32 R26, R7, 0x4, R18 ;  /* 0x00000004071a7825 */ /* 0x008fc800078e0012 */
[C---:B------:R-:W-:Y:S02]  /*0420*/  IMAD.WIDE.U32 R24, R7.reuse, 0x4, R14 ;  /* 0x0000000407187825 */ /* 0x040fe400078e000e */
[----:B------:R-:W3:Y:S04]  /*0430*/  LDG.E R26, desc[UR4][R26.64] ;  /* 0x000000041a1a7981 */ /* 0x000ee8000c1e1900 */
[----:B------:R-:W3:Y:S01]  /*0440*/  LDG.E R21, desc[UR4][R24.64] ;  /* 0x0000000418157981 */ /* 0x000ee2000c1e1900 */
[----:B------:R-:W-:-:S04]  /*0450*/  IMAD.WIDE.U32 R22, R7, 0x4, R16 ;  /* 0x0000000407167825 */ /* 0x000fc800078e0010 */
[----:B---3--:R-:W-:Y:S01]  /*0460*/  FADD R26, R26, R21 ;  /* 0x000000151a1a7221 */ /* 0x008fe20000000000 */
[----:B------:R-:W-:-:S04]  /*0470*/  IMAD.WIDE.U32 R20, R29, 0x4, R14 ;  /* 0x000000041d147825 */ /* 0x000fc800078e000e */
[----:B------:R3:W-:Y:S04]  /*0480*/  STG.E desc[UR4][R22.64], R26 ;  /* 0x0000001a16007986 */ /* 0x0007e8000c101904 */
[----:B------:R-:W4:Y:S01]  /*0490*/  LDG.E R21, desc[UR4][R20.64] ;  /* 0x0000000414157981 */ /* 0x000f22000c1e1900 */
[----:B---3--:R-:W-:-:S06]  /*04a0*/  IMAD.WIDE.U32 R22, R29, 0x4, R18 ;  /* 0x000000041d167825 */ /* 0x008fcc00078e0012 */
[----:B------:R-:W4:Y:S01]  /*04b0*/  LDG.E R22, desc[UR4][R22.64] ;  /* 0x0000000416167981 */ /* 0x000f22000c1e1900 */
[----:B------:R-:W-:-:S05]  /*04c0*/  LEA R6, R0, R6, 0x2 ;  /* 0x0000000600067211 */ /* 0x000fca00078e10ff */
[----:B------:R-:W-:-:S04]  /*04d0*/  IMAD.WIDE.U32 R26, R6, 0x4, R18 ;  /* 0x00000004061a7825 */ /* 0x000fc800078e0012 */
[----:B------:R-:W-:-:S04]  /*04e0*/  IMAD.WIDE.U32 R24, R6, 0x4, R14 ;  /* 0x0000000406187825 */ /* 0x000fc800078e000e */
[----:B----4-:R-:W-:Y:S01]  /*04f0*/  FADD R23, R22, R21 ;  /* 0x0000001516177221 */ /* 0x010fe20000000000 */
[----:B------:R-:W-:-:S05]  /*0500*/  IMAD.WIDE.U32 R20, R29, 0x4, R16 ;  /* 0x000000041d147825 */ /* 0x000fca00078e0010 */
[----:B------:R3:W-:Y:S04]  /*0510*/  STG.E desc[UR4][R20.64], R23 ;  /* 0x0000001714007986 */ /* 0x0007e8000c101904 */
[----:B------:R-:W4:Y:S04]  /*0520*/  LDG.E R26, desc[UR4][R26.64] ;  /* 0x000000041a1a7981 */ /* 0x000f28000c1e1900 */
[----:B------:R-:W4:Y:S01]  /*0530*/  LDG.E R25, desc[UR4][R24.64] ;  /* 0x0000000418197981 */ /* 0x000f22000c1e1900 */
[----:B------:R-:W-:-:S05]  /*0540*/  LEA R5, R0, R5, 0x2 ;  /* 0x0000000500057211 */ /* 0x000fca00078e10ff */
[----:B---3--:R-:W-:-:S04]  /*0550*/  IMAD.WIDE.U32 R22, R5, 0x4, R14 ;  /* 0x0000000405167825 */ /* 0x008fc800078e000e */
[----:B----4-:R-:W-:Y:S01]  /*0560*/  FADD R25, R26, R25 ;  /* 0x000000191a197221 */ /* 0x010fe20000000000 */
[----:B------:R-:W-:-:S05]  /*0570*/  IMAD.WIDE.U32 R26, R6, 0x4, R16 ;  /* 0x00000004061a7825 */ /* 0x000fca00078e0010 */
[----:B------:R3:W-:Y:S04]  /*0580*/  STG.E desc[UR4][R26.64], R25 ;  /* 0x000000191a007986 */ /* 0x0007e8000c101904 */
[----:B------:R-:W4:Y:S01]  /*0590*/  LDG.E R23, desc[UR4][R22.64] ;  /* 0x0000000416177981 */ /* 0x000f22000c1e1900 */
[----:B---3--:R-:W-:-:S05]  /*05a0*/  IMAD.WIDE.U32 R24, R5, 0x4, R18 ;  /* 0x0000000405187825 */ /* 0x008fca00078e0012 */
[----:B------:R-:W4:Y:S01]  /*05b0*/  LDG.E R20, desc[UR4][R24.64] ;  /* 0x0000000418147981 */ /* 0x000f22000c1e1900 */
[----:B------:R-:W-:Y:S01]  /*05c0*/  LEA R7, R0, R7, 0x2 ;  /* 0x0000000700077211 */ /* 0x000fe200078e10ff */
[----:B----4-:R-:W-:Y:S01]  /*05d0*/  FADD R23, R20, R23 ;  /* 0x0000001714177221 */ /* 0x010fe20000000000 */
[----:B------:R-:W-:-:S05]  /*05e0*/  IMAD.WIDE.U32 R20, R5, 0x4, R16 ;  /* 0x0000000405147825 */ /* 0x000fca00078e0010 */
[----:B------:R3:W-:Y:S02]  /*05f0*/  STG.E desc[UR4][R20.64], R23 ;  /* 0x0000001714007986 */ /* 0x0007e4000c101904 */
[----:B---3--:R-:W-:-:S04]  /*0600*/  IMAD.WIDE.U32 R22, R7, 0x4, R18 ;  /* 0x0000000407167825 */ /* 0x008fc800078e0012 */
[C---:B------:R-:W-:Y:S01]  /*0610*/  IMAD.WIDE.U32 R20, R7.reuse, 0x4, R14 ;  /* 0x0000000407147825 */ /* 0x040fe200078e000e */
[----:B------:R-:W3:Y:S04]  /*0620*/  LDG.E R26, desc[UR4][R22.64] ;  /* 0x00000004161a7981 */ /* 0x000ee8000c1e1900 */
[----:B------:R-:W3:Y:S01]  /*0630*/  LDG.E R27, desc[UR4][R20.64] ;  /* 0x00000004141b7981 */ /* 0x000ee2000c1e1900 */
[----:B------:R-:W-:Y:S01]  /*0640*/  IMAD.WIDE.U32 R24, R7, 0x4, R16 ;  /* 0x0000000407187825 */ /* 0x000fe200078e0010 */
[----:B------:R-:W-:-:S03]  /*0650*/  LEA R29, R0, R29, 0x2 ;  /* 0x0000001d001d7211 */ /* 0x000fc600078e10ff */
[----:B---3--:R-:W-:-:S05]  /*0660*/  FADD R27, R26, R27 ;  /* 0x0000001b1a1b7221 */ /* 0x008fca0000000000 */
[----:B------:R3:W-:Y:S02]  /*0670*/  STG.E desc[UR4][R24.64], R27 ;  /* 0x0000001b18007986 */ /* 0x0007e4000c101904 */
[----:B---3--:R-:W-:-:S04]  /*0680*/  IMAD.WIDE.U32 R26, R29, 0x4, R18 ;  /* 0x000000041d1a7825 */ /* 0x008fc800078e0012 */
[----:B------:R-:W-:Y:S02]  /*0690*/  IMAD.WIDE.U32 R24, R29, 0x4, R14 ;  /* 0x000000041d187825 */ /* 0x000fe400078e000e */
[----:B------:R-:W3:Y:S04]  /*06a0*/  LDG.E R26, desc[UR4][R26.64] ;  /* 0x000000041a1a7981 */ /* 0x000ee8000c1e1900 */
[----:B------:R-:W3:Y:S01]  /*06b0*/  LDG.E R21, desc[UR4][R24.64] ;  /* 0x0000000418157981 */ /* 0x000ee2000c1e1900 */
[----:B------:R-:W-:-:S05]  /*06c0*/  LEA R6, R0, R6, 0x2 ;  /* 0x0000000600067211 */ /* 0x000fca00078e10ff */
[----:B------:R-:W-:-:S04]  /*06d0*/  IMAD.WIDE.U32 R22, R6, 0x4, R18 ;  /* 0x0000000406167825 */ /* 0x000fc800078e0012 */
[----:B---3--:R-:W-:Y:S01]  /*06e0*/  FADD R21, R26, R21 ;  /* 0x000000151a157221 */ /* 0x008fe20000000000 */
[----:B------:R-:W-:-:S05]  /*06f0*/  IMAD.WIDE.U32 R26, R29, 0x4, R16 ;  /* 0x000000041d1a7825 */ /* 0x000fca00078e0010 */
[----:B------:R3:W-:Y:S04]  /*0700*/  STG.E desc[UR4][R26.64], R21 ;  /* 0x000000151a007986 */ /* 0x0007e8000c101904 */
[----:B------:R-:W4:Y:S01]  /*0710*/  LDG.E R22, desc[UR4][R22.64] ;  /* 0x0000000416167981 */ /* 0x000f22000c1e1900 */
[----:B---3--:R-:W-:-:S06]  /*0720*/  IMAD.WIDE.U32 R20, R6, 0x4, R14 ;  /* 0x0000000406147825 */ /* 0x008fcc00078e000e */
[----:B------:R-:W4:Y:S01]  /*0730*/  LDG.E R20, desc[UR4][R20.64] ;  /* 0x0000000414147981 */ /* 0x000f22000c1e1900 */
[----:B------:R-:W-:Y:S01]  /*0740*/  LEA R5, R0, R5, 0x2 ;  /* 0x0000000500057211 */ /* 0x000fe200078e10ff */
[----:B----4-:R-:W-:Y:S01]  /*0750*/  FADD R25, R22, R20 ;  /* 0x0000001416197221 */ /* 0x010fe20000000000 */
[----:B------:R-:W-:-:S04]  /*0760*/  IMAD.WIDE.U32 R22, R6, 0x4, R16 ;  /* 0x0000000406167825 */ /* 0x000fc800078e0010 */
[C---:B------:R-:W-:Y:S01]  /*0770*/  IMAD.WIDE.U32 R20, R5.reuse, 0x4, R18 ;  /* 0x0000000405147825 */ /* 0x040fe200078e0012 */
[----:B------:R3:W-:Y:S04]  /*0780*/  STG.E desc[UR4][R22.64], R25 ;  /* 0x0000001916007986 */ /* 0x0007e8000c101904 */
[----:B------:R-:W4:Y:S01]  /*0790*/  LDG.E R26, desc[UR4][R20.64] ;  /* 0x00000004141a7981 */ /* 0x000f22000c1e1900 */
[----:B---3--:R-:W-:-:S05]  /*07a0*/  IMAD.WIDE.U32 R24, R5, 0x4, R14 ;  /* 0x0000000405187825 */ /* 0x008fca00078e000e */
[----:B------:R3:W4:Y:S01]  /*07b0*/  LDG.E R27, desc[UR4][R24.64] ;  /* 0x00000004181b7981 */ /* 0x000722000c1e1900 */
[----:B------:R-:W-:Y:S01]  /*07c0*/  LEA R7, R0, R7, 0x2 ;  /* 0x0000000700077211 */ /* 0x000fe200078e10ff */
[----:B---3--:R-:W-:-:S04]  /*07d0*/  IMAD.WIDE.U32 R24, R5, 0x4, R16 ;  /* 0x0000000405187825 */ /* 0x008fc800078e0010 */
[----:B------:R-:W-:-:S04]  /*07e0*/  IMAD.WIDE.U32 R20, R7, 0x4, R18 ;  /* 0x0000000407147825 */ /* 0x000fc800078e0012 */
[----:B----4-:R-:W-:-:S05]  /*07f0*/  FADD R27, R26, R27 ;  /* 0x0000001b1a1b7221 */ /* 0x010fca0000000000 */
        /* <DEDUP_REMOVED lines=44> */
[----:B------:R-:W-:-:S04]  /*0ac0*/  IADD3 R4, PT, PT, R4, 0x10, RZ ;  /* 0x0000001004047810 */ /* 0x000fc80007ffe0ff */
[----:B------:R-:W-:Y:S02]  /*0ad0*/  ISETP.GE.AND P1, PT, R4, -0xc, PT ;  /* 0xfffffff40400780c */ /* 0x000fe40003f26270 */
[----:B------:R-:W-:Y:S01]  /*0ae0*/  LEA R21, R0, R28, 0x2 ;  /* 0x0000001c00157211 */ /* 0x000fe200078e10ff */
[----:B------:R-:W-:-:S03]  /*0af0*/  IMAD.WIDE.U32 R16, R29, 0x4, R16 ;  /* 0x000000041d107825 */ /* 0x000fc600078e0010 */
[----:B------:R-:W-:-:S04]  /*0b00*/  LEA R21, R0, R21, 0x2 ;  /* 0x0000001500157211 */ /* 0x000fc800078e10ff */
[C---:B------:R-:W-:Y:S02]  /*0b10*/  LEA R21, R0.reuse, R21, 0x2 ;  /* 0x0000001500157211 */ /* 0x040fe400078e10ff */
[C---:B------:R-:W-:Y:S02]  /*0b20*/  LEA R6, R0.reuse, R6, 0x2 ;  /* 0x0000000600067211 */ /* 0x040fe400078e10ff */
[C---:B------:R-:W-:Y:S02]  /*0b30*/  LEA R28, R0.reuse, R21, 0x2 ;  /* 0x00000015001c7211 */ /* 0x040fe400078e10ff */
[C---:B------:R-:W-:Y:S02]  /*0b40*/  LEA R5, R0.reuse, R5, 0x2 ;  /* 0x0000000500057211 */ /* 0x040fe400078e10ff */
[C---:B------:R-:W-:Y:S02]  /*0b50*/  LEA R7, R0.reuse, R7, 0x2 ;  /* 0x0000000700077211 */ /* 0x040fe400078e10ff */
[----:B------:R-:W-:Y:S01]  /*0b60*/  LEA R29, R0, R29, 0x2 ;  /* 0x0000001d001d7211 */ /* 0x000fe200078e10ff */
[----:B----4-:R-:W-:-:S05]  /*0b70*/  FADD R27, R18, R15 ;  /* 0x0000000f121b7221 */ /* 0x010fca0000000000 */
[----:B------:R3:W-:Y:S01]  /*0b80*/  STG.E desc[UR4][R16.64], R27 ;  /* 0x0000001b10007986 */ /* 0x0007e2000c101904 */
[----:B------:R-:W-:Y:S05]  /*0b90*/  @!P1 BRA `(.L_x_3) ;  /* 0xfffffff400d89947 */ /* 0x000fea000383ffff */
.L_x_2:
[----:B------:R-:W-:-:S04]  /*0ba0*/  IADD3 R14, PT, PT, -R4, RZ, RZ ;  /* 0x000000ff040e7210 */ /* 0x000fc80007ffe1ff */
[----:B------:R-:W-:-:S13]  /*0bb0*/  ISETP.GT.AND P1, PT, R14, 0x4, PT ;  /* 0x000000040e00780c */ /* 0x000fda0003f24270 */
[----:B------:R-:W-:Y:S05]  /*0bc0*/  @!P1 BRA `(.L_x_4) ;  /* 0x00000004001c9947 */ /* 0x000fea0003800000 */
[----:B---3--:R-:W3:Y:S08]  /*0bd0*/  LDC.64 R16, c[0x0][0x388] ;  /* 0x0000e200ff107b82 */ /* 0x008ef00000000a00 */
[----:B------:R-:W4:Y:S01]  /*0be0*/  LDC.64 R18, c[0x0][0x390] ;  /* 0x0000e400ff127b82 */ /* 0x000f220000000a00 */
[----:B---3--:R-:W-:-:S06]  /*0bf0*/  IMAD.WIDE.U32 R22, R6, 0x4, R16 ;  /* 0x0000000406167825 */ /* 0x008fcc00078e0010 */
[----:B------:R-:W3:Y:S01]  /*0c00*/  LDG.E R22, desc[UR4][R22.64] ;  /* 0x0000000416167981 */ /* 0x000ee2000c1e1900 */
[----:B----4-:R-:W-:-:S05]  /*0c10*/  IMAD.WIDE.U32 R14, R6, 0x4, R18 ;  /* 0x00000004060e7825 */ /* 0x010fca00078e0012 */
[----:B------:R4:W3:Y:S02]  /*0c20*/  LDG.E R21, desc[UR4][R14.64] ;  /* 0x000000040e157981 */ /* 0x0008e4000c1e1900 */
[----:B----4-:R-:W4:Y:S01]  /*0c30*/  LDC.64 R14, c[0x0][0x380] ;  /* 0x0000e000ff0e7b82 */ /* 0x010f220000000a00 */
[----:B------:R-:W-:-:S04]  /*0c40*/  IMAD.WIDE.U32 R26, R5, 0x4, R16 ;  /* 0x00000004051a7825 */ /* 0x000fc800078e0010 */
[----:B---3--:R-:W-:Y:S01]  /*0c50*/  FADD R25, R22, R21 ;  /* 0x0000001516197221 */ /* 0x008fe20000000000 */
[----:B----4-:R-:W-:-:S05]  /*0c60*/  IMAD.WIDE.U32 R20, R6, 0x4, R14 ;  /* 0x0000000406147825 */ /* 0x010fca00078e000e */
[----:B------:R3:W-:Y:S04]  /*0c70*/  STG.E desc[UR4][R20.64], R25 ;  /* 0x0000001914007986 */ /* 0x0007e8000c101904 */
[----:B------:R-:W4:Y:S01]  /*0c80*/  LDG.E R26, desc[UR4][R26.64] ;  /* 0x000000041a1a7981 */ /* 0x000f22000c1e1900 */
[----:B---3--:R-:W-:-:S06]  /*0c90*/  IMAD.WIDE.U32 R24, R5, 0x4, R18 ;  /* 0x0000000405187825 */ /* 0x008fcc00078e0012 */
[----:B------:R-:W4:Y:S01]  /*0ca0*/  LDG.E R24, desc[UR4][R24.64] ;  /* 0x0000000418187981 */ /* 0x000f22000c1e1900 */
[----:B------:R-:W-:-:S04]  /*0cb0*/  IMAD.WIDE.U32 R22, R5, 0x4, R14 ;  /* 0x0000000405167825 */ /* 0x000fc800078e000e */
[----:B------:R-:W-:-:S04]  /*0cc0*/  IMAD.WIDE.U32 R20, R7, 0x4, R16 ;  /* 0x0000000407147825 */ /* 0x000fc800078e0010 */
[----:B----4-:R-:W-:-:S05]  /*0cd0*/  FADD R27, R26, R24 ;  /* 0x000000181a1b7221 */ /* 0x010fca0000000000 */
[----:B------:R3:W-:Y:S04]  /*0ce0*/  STG.E desc[UR4][R22.64], R27 ;  /* 0x0000001b16007986 */ /* 0x0007e8000c101904 */
[----:B------:R-:W4:Y:S01]  /*0cf0*/  LDG.E R24, desc[UR4][R20.64] ;  /* 0x0000000414187981 */ /* 0x000f22000c1e1900 */
[----:B---3--:R-:W-:-:S05]  /*0d00*/  IMAD.WIDE.U32 R22, R7, 0x4, R18 ;  /* 0x0000000407167825 */ /* 0x008fca00078e0012 */
[----:B------:R-:W4:Y:S02]  /*0d10*/  LDG.E R21, desc[UR4][R22.64] ;  /* 0x0000000416157981 */ /* 0x000f24000c1e1900 */
[----:B----4-:R-:W-:Y:S01]  /*0d20*/  FADD R26, R24, R21 ;  /* 0x00000015181a7221 */ /* 0x010fe20000000000 */
[----:B------:R-:W-:-:S04]  /*0d30*/  IMAD.WIDE.U32 R20, R7, 0x4, R14 ;  /* 0x0000000407147825 */ /* 0x000fc800078e000e */
[C---:B------:R-:W-:Y:S01]  /*0d40*/  IMAD.WIDE.U32 R24, R29.reuse, 0x4, R16 ;  /* 0x000000041d187825 */ /* 0x040fe200078e0010 */
[----:B------:R3:W-:Y:S05]  /*0d50*/  STG.E desc[UR4][R20.64], R26 ;  /* 0x0000001a14007986 */ /* 0x0007ea000c101904 */
        /* <DEDUP_REMOVED lines=18> */
[----:B------:R3:W4:Y:S01]  /*0e80*/  LDG.E R24, desc[UR4][R20.64] ;  /* 0x0000000414187981 */ /* 0x000722000c1e1900 */
        /* <DEDUP_REMOVED lines=14> */
[----:B------:R-:W3:Y:S04]  /*0f70*/  LDG.E R16, desc[UR4][R16.64] ;  /* 0x0000000410107981 */ /* 0x000ee8000c1e1900 */
[----:B------:R-:W3:Y:S01]  /*0f80*/  LDG.E R19, desc[UR4][R18.64] ;  /* 0x0000000412137981 */ /* 0x000ee2000c1e1900 */
[----:B------:R-:W-:Y:S01]  /*0f90*/  IMAD.WIDE.U32 R14, R29, 0x4, R14 ;  /* 0x000000041d0e7825 */ /* 0x000fe200078e000e */
[----:B------:R-:W-:-:S02]  /*0fa0*/  LEA R21, R0, R28, 0x2 ;  /* 0x0000001c00157211 */ /* 0x000fc400078e10ff */
[----:B------:R-:W-:Y:S02]  /*0fb0*/  PLOP3.LUT P0, PT, PT, PT, PT, 0x8, 0x80 ;  /* 0x000000000080781c */ /* 0x000fe40003f0e170 */
[----:B------:R-:W-:Y:S02]  /*0fc0*/  IADD3 R4, PT, PT, R4, 0x8, RZ ;  /* 0x0000000804047810 */ /* 0x000fe40007ffe0ff */
[C---:B------:R-:W-:Y:S02]  /*0fd0*/  LEA R28, R0.reuse, R21, 0x2 ;  /* 0x00000015001c7211 */ /* 0x040fe400078e10ff */
[C---:B------:R-:W-:Y:S02]  /*0fe0*/  LEA R5, R0.reuse, R5, 0x2 ;  /* 0x0000000500057211 */ /* 0x040fe400078e10ff */
[C---:B------:R-:W-:Y:S02]  /*0ff0*/  LEA R7, R0.reuse, R7, 0x2 ;  /* 0x0000000700077211 */ /* 0x040fe400078e10ff */
[----:B------:R-:W-:-:S02]  /*1000*/  LEA R29, R0, R29, 0x2 ;  /* 0x0000001d001d7211 */ /* 0x000fc400078e10ff */
[----:B------:R-:W-:Y:S01]  /*1010*/  LEA R6, R0, R6, 0x2 ;  /* 0x0000000600067211 */ /* 0x000fe200078e10ff */
[----:B---3--:R-:W-:-:S05]  /*1020*/  FADD R27, R16, R19 ;  /* 0x00000013101b7221 */ /* 0x008fca0000000000 */
[----:B------:R4:W-:Y:S02]  /*1030*/  STG.E desc[UR4][R14.64], R27 ;  /* 0x0000001b0e007986 */ /* 0x0009e4000c101904 */
.L_x_4:
[----:B------:R-:W-:-:S13]  /*1040*/  ISETP.NE.OR P0, PT, R4, RZ, P0 ;  /* 0x000000ff0400720c */ /* 0x000fda0000705670 */
[----:B------:R-:W-:Y:S05]  /*1050*/  @!P0 BRA `(.L_x_0) ;  /* 0x0000000000908947 */ /* 0x000fea0003800000 */
.L_x_1:
[----:B0-234-:R-:W-:-:S04]  /*1060*/  IMAD.WIDE.U32 R20, R6, 0x4, R12 ;  /* 0x0000000406147825 */ /* 0x01dfc800078e000c */
[C---:B-1----:R-:W-:Y:S02]  /*1070*/  IMAD.WIDE.U32 R18, R6.reuse, 0x4, R8 ;  /* 0x0000000406127825 */ /* 0x042fe400078e0008 */
[----:B------:R-:W2:Y:S04]  /*1080*/  LDG.E R20, desc[UR4][R20.64] ;  /* 0x0000000414147981 */ /* 0x000ea8000c1e1900 */
[----:B------:R-:W2:Y:S01]  /*1090*/  LDG.E R19, desc[UR4][R18.64] ;  /* 0x0000000412137981 */ /* 0x000ea2000c1e1900 */
[----:B0-----:R-:W-:-:S04]  /*10a0*/  IMAD.WIDE.U32 R26, R6, 0x4, R10 ;  /* 0x00000004061a7825 */ /* 0x001fc800078e000a */
[----:B------:R-:W-:-:S04]  /*10b0*/  IMAD.WIDE.U32 R14, R5, 0x4, R12 ;  /* 0x00000004050e7825 */ /* 0x000fc800078e000c */
[----:B------:R-:W-:-:S04]  /*10c0*/  IMAD.WIDE.U32 R16, R5, 0x4, R8 ;  /* 0x0000000405107825 */ /* 0x000fc800078e0008 */
[----:B--2---:R-:W-:-:S05]  /*10d0*/  FADD R23, R20, R19 ;  /* 0x0000001314177221 */ /* 0x004fca0000000000 */
[----:B------:R0:W-:Y:S04]  /*10e0*/  STG.E desc[UR4][R26.64], R23 ;  /* 0x000000171a007986 */ /* 0x0001e8000c101904 */
[----:B------:R-:W2:Y:S04]  /*10f0*/  LDG.E R14, desc[UR4][R14.64] ;  /* 0x000000040e0e7981 */ /* 0x000ea8000c1e1900 */
[----:B------:R-:W2:Y:S01]  /*1100*/  LDG.E R17, desc[UR4][R16.64] ;  /* 0x0000000410117981 */ /* 0x000ea2000c1e1900 */
[----:B------:R-:W-:-:S04]  /*1110*/  IMAD.WIDE.U32 R24, R5, 0x4, R10 ;  /* 0x0000000405187825 */ /* 0x000fc800078e000a */
[----:B------:R-:W-:-:S04]  /*1120*/  IMAD.WIDE.U32 R20, R7, 0x4, R12 ;  /* 0x0000000407147825 */ /* 0x000fc800078e000c */
[----:B0-----:R-:W-:-:S04]  /*1130*/  IMAD.WIDE.U32 R22, R7, 0x4, R8 ;  /* 0x0000000407167825 */ /* 0x001fc800078e0008 */
        /* <DEDUP_REMOVED lines=11> */
[----:B------:R-:W-:Y:S01]  /*11f0*/  IADD3 R4, PT, PT, R4, 0x4, RZ ;  /* 0x0000000404047810 */ /* 0x000fe20007ffe0ff */
[----:B------:R-:W-:Y:S01]  /*1200*/  IMAD.WIDE.U32 R26, R29, 0x4, R10 ;  /* 0x000000041d1a7825 */ /* 0x000fe200078e000a */
[----:B------:R-:W-:-:S02]  /*1210*/  LEA R28, R0, R28, 0x2 ;  /* 0x0000001c001c7211 */ /* 0x000fc400078e10ff */
[----:B------:R-:W-:Y:S02]  /*1220*/  ISETP.NE.AND P0, PT, R4, RZ, PT ;  /* 0x000000ff0400720c */ /* 0x000fe40003f05270 */
[C---:B------:R-:W-:Y:S02]  /*1230*/  LEA R5, R0.reuse, R5, 0x2 ;  /* 0x0000000500057211 */ /* 0x040fe400078e10ff */
[C---:B------:R-:W-:Y:S02]  /*1240*/  LEA R7, R0.reuse, R7, 0x2 ;  /* 0x0000000700077211 */ /* 0x040fe400078e10ff */
[C---:B------:R-:W-:Y:S02]  /*1250*/  LEA R29, R0.reuse, R29, 0x2 ;  /* 0x0000001d001d7211 */ /* 0x040fe400078e10ff */
[----:B------:R-:W-:Y:S01]  /*1260*/  LEA R6, R0, R6, 0x2 ;  /* 0x0000000600067211 */ /* 0x000fe200078e10ff */
[----:B--2---:R-:W-:-:S05]  /*1270*/  FADD R25, R14, R16 ;  /* 0x000000100e197221 */ /* 0x004fca0000000000 */
[----:B------:R0:W-:Y:S01]  /*1280*/  STG.E desc[UR4][R26.64], R25 ;  /* 0x000000191a007986 */ /* 0x0001e2000c101904 */
[----:B------:R-:W-:Y:S05]  /*1290*/  @P0 BRA `(.L_x_1) ;  /* 0xfffffffc00700947 */ /* 0x000fea000383ffff */
.L_x_0:
[----:B------:R-:W-:-:S13]  /*12a0*/  ISETP.NE.AND P0, PT, R2, RZ, PT ;  /* 0x000000ff0200720c */ /* 0x000fda0003f05270 */
[----:B------:R-:W-:Y:S05]  /*12b0*/  @!P0 EXIT ;  /* 0x000000000000894d */ /* 0x000fea0003800000 */
[----:B0-----:R-:W-:Y:S01]  /*12c0*/  IADD3 R3, PT, PT, R28, R3, RZ ;  /* 0x000000031c037210 */ /* 0x001fe20007ffe0ff */
[----:B------:R-:W0:Y:S01]  /*12d0*/  LDCU.64 UR6, c[0x0][0x390] ;  /* 0x00007200ff0677ac */ /* 0x000e220008000a00 */
[----:B------:R-:W-:-:S03]  /*12e0*/  IADD3 R10, PT, PT, -R2, RZ, RZ ;  /* 0x000000ff020a7210 */ /* 0x000fc60007ffe1ff */
[----:B------:R-:W-:Y:S01]  /*12f0*/  IMAD.WIDE.U32 R2, R3, 0x4, RZ ;  /* 0x0000000403027825 */ /* 0x000fe200078e00ff */
[----:B------:R-:W0:Y:S06]  /*1300*/  LDCU.128 UR8, c[0x0][0x380] ;  /* 0x00007000ff0877ac */ /* 0x000e2c0008000c00 */
.L_x_5:
[C---:B0-----:R-:W-:Y:S02]  /*1310*/  IADD3 R6, P1, PT, R2.reuse, UR6, RZ ;  /* 0x0000000602067c10 */ /* 0x041fe4000ff3e0ff */
[----:B------:R-:W-:Y:S02]  /*1320*/  IADD3 R4, P0, PT, R2, UR10, RZ ;  /* 0x0000000a02047c10 */ /* 0x000fe4000ff1e0ff */
[C---:B------:R-:W-:Y:S02]  /*1330*/  IADD3.X R7, PT, PT, R3.reuse, UR7, RZ, P1, !PT ;  /* 0x0000000703077c10 */ /* 0x040fe40008ffe4ff */
[----:B------:R-:W-:-:S04]  /*1340*/  IADD3.X R5, PT, PT, R3, UR11, RZ, P0, !PT ;  /* 0x0000000b03057c10 */ /* 0x000fc800087fe4ff */
[----:B------:R-:W5:Y:S04]  /*1350*/  LDG.E R7, desc[UR4][R6.64] ;  /* 0x0000000406077981 */ /* 0x000f68000c1e1900 */
[----:B------:R-:W5:Y:S01]  /*1360*/  LDG.E R4, desc[UR4][R4.64] ;  /* 0x0000000404047981 */ /* 0x000f62000c1e1900 */
[----:B-1----:R-:W-:Y:S02]  /*1370*/  IADD3 R8, P0, PT, R2, UR8, RZ ;  /* 0x0000000802087c10 */ /* 0x002fe4000ff1e0ff */
[----:B------:R-:W-:Y:S02]  /*1380*/  IADD3 R10, PT, PT, R10, 0x1, RZ ;  /* 0x000000010a0a7810 */ /* 0x000fe40007ffe0ff */
[----:B------:R-:W-:Y:S02]  /*1390*/  IADD3.X R9, PT, PT, R3, UR9, RZ, P0, !PT ;  /* 0x0000000903097c10 */ /* 0x000fe400087fe4ff */
[----:B------:R-:W-:Y:S01]  /*13a0*/  ISETP.NE.AND P0, PT, R10, RZ, PT ;  /* 0x000000ff0a00720c */ /* 0x000fe20003f05270 */
[----:B------:R-:W-:-:S04]  /*13b0*/  IMAD.WIDE.U32 R2, R0, 0x4, R2 ;  /* 0x0000000400027825 */ /* 0x000fc800078e0002 */
[----:B-----5:R-:W-:-:S05]  /*13c0*/  FADD R11, R4, R7 ;  /* 0x00000007040b7221 */ /* 0x020fca0000000000 */
[----:B------:R0:W-:Y:S03]  /*13d0*/  STG.E desc[UR4][R8.64], R11 ;  /* 0x0000000b08007986 */ /* 0x0001e6000c101904 */
[----:B------:R-:W-:Y:S05]  /*13e0*/  @P0 BRA `(.L_x_5) ;  /* 0xfffffffc00c80947 */ /* 0x000fea000383ffff */
[----:B------:R-:W-:Y:S05]  /*13f0*/  EXIT ;  /* 0x000000000000794d */ /* 0x000fea0003800000 */
.L_x_6:
[----:B------:R-:W-:-:S00]  /*1400*/  BRA `(.L_x_6) ;  /* 0xfffffffc00fc7947 */ /* 0x000fc0000383ffff */
[----:B------:R-:W-:-:S00]  /*1410*/  NOP ;  /* 0x0000000000007918 */ /* 0x000fc00000000000 */
        /* <DEDUP_REMOVED lines=14> */
.L_x_7:


//--------------------- .nv.shared.reserved.0     --------------------------
	.section	.nv.shared.reserved.0,"aw",@nobits
	.weak		__nv_reservedSMEM_offset_0_alias
	.size		__nv_reservedSMEM_offset_0_alias, 0, 64
	.other		__nv_reservedSMEM_offset_0_alias,@"STO_CUDA_RESERVED_SHARED STV_DEFAULT"
__nv_reservedSMEM_offset_0_alias:
	.zero		0
	.zero		64


//--------------------- .nv.constant0._Z10vector_addPfS_S_i --------------------------
	.section	.nv.constant0._Z10vector_addPfS_S_i,"a",@progbits
	.sectionflags	@""
	.align	4
.nv.constant0._Z10vector_addPfS_S_i:
	.zero		924


//--------------------- SYMBOLS --------------------------

	.type		.nv.reservedSmem.offset0,@object
	.size		.nv.reservedSmem.offset0,0x4
